//
// Generated by NVIDIA NVVM Compiler
//
// Compiler Build ID: CL-36424714
// Cuda compilation tools, release 13.0, V13.0.88
// Based on NVVM 20.0.0
//

.version 9.0
.target sm_100
.address_size 64

	// .globl	_Z16minimum_distancePfS_S_i
.extern .shared .align 16 .b8 mins[];

.visible .entry _Z16minimum_distancePfS_S_i(
	.param .u64 .ptr .align 1 _Z16minimum_distancePfS_S_i_param_0,
	.param .u64 .ptr .align 1 _Z16minimum_distancePfS_S_i_param_1,
	.param .u64 .ptr .align 1 _Z16minimum_distancePfS_S_i_param_2,
	.param .u32 _Z16minimum_distancePfS_S_i_param_3
)
{
	.reg .pred 	%p<38>;
	.reg .b32 	%r<50>;
	.reg .b32 	%f<149>;
	.reg .b64 	%rd<24>;

	ld.param.u64 	%rd6, [_Z16minimum_distancePfS_S_i_param_0];
	ld.param.u64 	%rd7, [_Z16minimum_distancePfS_S_i_param_1];
	ld.param.u64 	%rd8, [_Z16minimum_distancePfS_S_i_param_2];
	ld.param.u32 	%r27, [_Z16minimum_distancePfS_S_i_param_3];
	cvta.to.global.u64 	%rd1, %rd7;
	cvta.to.global.u64 	%rd2, %rd6;
	cvta.to.global.u64 	%rd3, %rd8;
	mov.u32 	%r28, %ctaid.x;
	mov.u32 	%r1, %ntid.x;
	mul.lo.s32 	%r2, %r28, %r1;
	mov.u32 	%r3, %tid.x;
	add.s32 	%r4, %r2, %r3;
	setp.ne.s32 	%p1, %r4, 0;
	@%p1 bra 	$L__BB0_2;
	mov.b32 	%r29, 1148829696;
	st.global.u32 	[%rd3], %r29;
$L__BB0_2:
	membar.gl;
	setp.ge.s32 	%p2, %r4, %r27;
	shl.b32 	%r30, %r3, 2;
	mov.u32 	%r31, mins;
	add.s32 	%r5, %r31, %r30;
	@%p2 bra 	$L__BB0_17;
	add.s32 	%r47, %r4, 1;
	setp.ge.s32 	%p3, %r47, %r27;
	mov.f32 	%f148, 0f4479C000;
	@%p3 bra 	$L__BB0_16;
	mul.wide.s32 	%rd9, %r4, 4;
	add.s64 	%rd10, %rd2, %rd9;
	ld.global.f32 	%f1, [%rd10];
	add.s64 	%rd11, %rd1, %rd9;
	ld.global.f32 	%f2, [%rd11];
	not.b32 	%r32, %r2;
	add.s32 	%r33, %r27, %r32;
	sub.s32 	%r7, %r33, %r3;
	sub.s32 	%r34, %r27, %r4;
	add.s32 	%r35, %r34, -2;
	and.b32  	%r8, %r7, 7;
	setp.lt.u32 	%p4, %r35, 7;
	mov.f32 	%f148, 0f4479C000;
	@%p4 bra 	$L__BB0_8;
	and.b32  	%r36, %r7, -8;
	neg.s32 	%r43, %r36;
	add.s64 	%rd4, %rd2, 16;
	add.s64 	%rd5, %rd1, 16;
	mov.f32 	%f148, 0f4479C000;
	mov.u32 	%r44, %r4;
$L__BB0_6:
	.pragma "nounroll";
	mul.wide.s32 	%rd12, %r47, 4;
	add.s64 	%rd13, %rd4, %rd12;
	add.s64 	%rd14, %rd5, %rd12;
	ld.global.f32 	%f21, [%rd13+-16];
	sub.f32 	%f22, %f21, %f1;
	ld.global.f32 	%f23, [%rd14+-16];
	sub.f32 	%f24, %f23, %f2;
	mul.f32 	%f25, %f24, %f24;
	fma.rn.f32 	%f26, %f22, %f22, %f25;
	sqrt.rn.f32 	%f27, %f26;
	setp.gt.f32 	%p5, %f148, %f27;
	selp.f32 	%f28, %f27, %f148, %p5;
	ld.global.f32 	%f29, [%rd13+-12];
	sub.f32 	%f30, %f29, %f1;
	ld.global.f32 	%f31, [%rd14+-12];
	sub.f32 	%f32, %f31, %f2;
	mul.f32 	%f33, %f32, %f32;
	fma.rn.f32 	%f34, %f30, %f30, %f33;
	sqrt.rn.f32 	%f35, %f34;
	setp.gt.f32 	%p6, %f28, %f35;
	selp.f32 	%f36, %f35, %f28, %p6;
	ld.global.f32 	%f37, [%rd13+-8];
	sub.f32 	%f38, %f37, %f1;
	ld.global.f32 	%f39, [%rd14+-8];
	sub.f32 	%f40, %f39, %f2;
	mul.f32 	%f41, %f40, %f40;
	fma.rn.f32 	%f42, %f38, %f38, %f41;
	sqrt.rn.f32 	%f43, %f42;
	setp.gt.f32 	%p7, %f36, %f43;
	selp.f32 	%f44, %f43, %f36, %p7;
	ld.global.f32 	%f45, [%rd13+-4];
	sub.f32 	%f46, %f45, %f1;
	ld.global.f32 	%f47, [%rd14+-4];
	sub.f32 	%f48, %f47, %f2;
	mul.f32 	%f49, %f48, %f48;
	fma.rn.f32 	%f50, %f46, %f46, %f49;
	sqrt.rn.f32 	%f51, %f50;
	setp.gt.f32 	%p8, %f44, %f51;
	selp.f32 	%f52, %f51, %f44, %p8;
	ld.global.f32 	%f53, [%rd13];
	sub.f32 	%f54, %f53, %f1;
	ld.global.f32 	%f55, [%rd14];
	sub.f32 	%f56, %f55, %f2;
	mul.f32 	%f57, %f56, %f56;
	fma.rn.f32 	%f58, %f54, %f54, %f57;
	sqrt.rn.f32 	%f59, %f58;
	setp.gt.f32 	%p9, %f52, %f59;
	selp.f32 	%f60, %f59, %f52, %p9;
	ld.global.f32 	%f61, [%rd13+4];
	sub.f32 	%f62, %f61, %f1;
	ld.global.f32 	%f63, [%rd14+4];
	sub.f32 	%f64, %f63, %f2;
	mul.f32 	%f65, %f64, %f64;
	fma.rn.f32 	%f66, %f62, %f62, %f65;
	sqrt.rn.f32 	%f67, %f66;
	setp.gt.f32 	%p10, %f60, %f67;
	selp.f32 	%f68, %f67, %f60, %p10;
	ld.global.f32 	%f69, [%rd13+8];
	sub.f32 	%f70, %f69, %f1;
	ld.global.f32 	%f71, [%rd14+8];
	sub.f32 	%f72, %f71, %f2;
	mul.f32 	%f73, %f72, %f72;
	fma.rn.f32 	%f74, %f70, %f70, %f73;
	sqrt.rn.f32 	%f75, %f74;
	setp.gt.f32 	%p11, %f68, %f75;
	selp.f32 	%f76, %f75, %f68, %p11;
	ld.global.f32 	%f77, [%rd13+12];
	sub.f32 	%f78, %f77, %f1;
	ld.global.f32 	%f79, [%rd14+12];
	sub.f32 	%f80, %f79, %f2;
	mul.f32 	%f81, %f80, %f80;
	fma.rn.f32 	%f82, %f78, %f78, %f81;
	sqrt.rn.f32 	%f83, %f82;
	setp.gt.f32 	%p12, %f76, %f83;
	selp.f32 	%f148, %f83, %f76, %p12;
	add.s32 	%r47, %r47, 8;
	add.s32 	%r44, %r44, 8;
	add.s32 	%r43, %r43, 8;
	setp.ne.s32 	%p13, %r43, 0;
	@%p13 bra 	$L__BB0_6;
	add.s32 	%r47, %r44, 1;
$L__BB0_8:
	setp.eq.s32 	%p14, %r8, 0;
	@%p14 bra 	$L__BB0_16;
	and.b32  	%r18, %r7, 3;
	setp.lt.u32 	%p15, %r8, 4;
	@%p15 bra 	$L__BB0_11;
	mul.wide.s32 	%rd15, %r47, 4;
	add.s64 	%rd16, %rd2, %rd15;
	ld.global.f32 	%f85, [%rd16];
	sub.f32 	%f86, %f85, %f1;
	add.s64 	%rd17, %rd1, %rd15;
	ld.global.f32 	%f87, [%rd17];
	sub.f32 	%f88, %f87, %f2;
	mul.f32 	%f89, %f88, %f88;
	fma.rn.f32 	%f90, %f86, %f86, %f89;
	sqrt.rn.f32 	%f91, %f90;
	setp.gt.f32 	%p16, %f148, %f91;
	selp.f32 	%f92, %f91, %f148, %p16;
	ld.global.f32 	%f93, [%rd16+4];
	sub.f32 	%f94, %f93, %f1;
	ld.global.f32 	%f95, [%rd17+4];
	sub.f32 	%f96, %f95, %f2;
	mul.f32 	%f97, %f96, %f96;
	fma.rn.f32 	%f98, %f94, %f94, %f97;
	sqrt.rn.f32 	%f99, %f98;
	setp.gt.f32 	%p17, %f92, %f99;
	selp.f32 	%f100, %f99, %f92, %p17;
	ld.global.f32 	%f101, [%rd16+8];
	sub.f32 	%f102, %f101, %f1;
	ld.global.f32 	%f103, [%rd17+8];
	sub.f32 	%f104, %f103, %f2;
	mul.f32 	%f105, %f104, %f104;
	fma.rn.f32 	%f106, %f102, %f102, %f105;
	sqrt.rn.f32 	%f107, %f106;
	setp.gt.f32 	%p18, %f100, %f107;
	selp.f32 	%f108, %f107, %f100, %p18;
	ld.global.f32 	%f109, [%rd16+12];
	sub.f32 	%f110, %f109, %f1;
	ld.global.f32 	%f111, [%rd17+12];
	sub.f32 	%f112, %f111, %f2;
	mul.f32 	%f113, %f112, %f112;
	fma.rn.f32 	%f114, %f110, %f110, %f113;
	sqrt.rn.f32 	%f115, %f114;
	setp.gt.f32 	%p19, %f108, %f115;
	selp.f32 	%f148, %f115, %f108, %p19;
	add.s32 	%r47, %r47, 4;
$L__BB0_11:
	setp.eq.s32 	%p20, %r18, 0;
	@%p20 bra 	$L__BB0_16;
	setp.eq.s32 	%p21, %r18, 1;
	@%p21 bra 	$L__BB0_14;
	mul.wide.s32 	%rd18, %r47, 4;
	add.s64 	%rd19, %rd2, %rd18;
	ld.global.f32 	%f117, [%rd19];
	sub.f32 	%f118, %f117, %f1;
	add.s64 	%rd20, %rd1, %rd18;
	ld.global.f32 	%f119, [%rd20];
	sub.f32 	%f120, %f119, %f2;
	mul.f32 	%f121, %f120, %f120;
	fma.rn.f32 	%f122, %f118, %f118, %f121;
	sqrt.rn.f32 	%f123, %f122;
	setp.gt.f32 	%p22, %f148, %f123;
	selp.f32 	%f124, %f123, %f148, %p22;
	ld.global.f32 	%f125, [%rd19+4];
	sub.f32 	%f126, %f125, %f1;
	ld.global.f32 	%f127, [%rd20+4];
	sub.f32 	%f128, %f127, %f2;
	mul.f32 	%f129, %f128, %f128;
	fma.rn.f32 	%f130, %f126, %f126, %f129;
	sqrt.rn.f32 	%f131, %f130;
	setp.gt.f32 	%p23, %f124, %f131;
	selp.f32 	%f148, %f131, %f124, %p23;
	add.s32 	%r47, %r47, 2;
$L__BB0_14:
	and.b32  	%r37, %r7, 1;
	setp.eq.b32 	%p24, %r37, 1;
	not.pred 	%p25, %p24;
	@%p25 bra 	$L__BB0_16;
	mul.wide.s32 	%rd21, %r47, 4;
	add.s64 	%rd22, %rd2, %rd21;
	ld.global.f32 	%f132, [%rd22];
	sub.f32 	%f133, %f132, %f1;
	add.s64 	%rd23, %rd1, %rd21;
	ld.global.f32 	%f134, [%rd23];
	sub.f32 	%f135, %f134, %f2;
	mul.f32 	%f136, %f135, %f135;
	fma.rn.f32 	%f137, %f133, %f133, %f136;
	sqrt.rn.f32 	%f138, %f137;
	setp.gt.f32 	%p26, %f148, %f138;
	selp.f32 	%f148, %f138, %f148, %p26;
$L__BB0_16:
	st.shared.f32 	[%r5], %f148;
$L__BB0_17:
	bar.sync 	0;
	setp.ge.u32 	%p27, %r4, %r1;
	@%p27 bra 	$L__BB0_27;
	min.s32 	%r23, %r1, %r27;
	add.s32 	%r38, %r23, 1;
	setp.lt.u32 	%p28, %r38, 3;
	@%p28 bra 	$L__BB0_24;
	shr.u32 	%r39, %r23, 31;
	add.s32 	%r40, %r23, %r39;
	shr.s32 	%r49, %r40, 1;
$L__BB0_20:
	mov.u32 	%r25, %r49;
	setp.ge.u32 	%p29, %r3, %r25;
	@%p29 bra 	$L__BB0_23;
	ld.shared.f32 	%f139, [%r5];
	shl.b32 	%r41, %r25, 2;
	add.s32 	%r42, %r5, %r41;
	ld.shared.f32 	%f15, [%r42+-4];
	setp.leu.f32 	%p30, %f139, %f15;
	setp.eq.f32 	%p31, %f15, 0f00000000;
	or.pred  	%p32, %p30, %p31;
	@%p32 bra 	$L__BB0_23;
	st.shared.f32 	[%r5], %f15;
$L__BB0_23:
	bar.sync 	0;
	shr.u32 	%r49, %r25, 1;
	setp.gt.u32 	%p33, %r25, 1;
	@%p33 bra 	$L__BB0_20;
$L__BB0_24:
	setp.ne.s32 	%p34, %r4, 0;
	@%p34 bra 	$L__BB0_27;
	ld.global.f32 	%f140, [%rd3];
	ld.shared.f32 	%f16, [mins];
	setp.leu.f32 	%p35, %f140, %f16;
	setp.eq.f32 	%p36, %f16, 0f00000000;
	or.pred  	%p37, %p35, %p36;
	@%p37 bra 	$L__BB0_27;
	st.global.f32 	[%rd3], %f16;
$L__BB0_27:
	ret;

}


// ===== COMPILED SASS (sm_100) =====

	.target	sm_100

	.elftype	@"ET_EXEC"


//--------------------- .note.nv.tkinfo           --------------------------
	.section	.note.nv.tkinfo,"",@"SHT_NOTE"
	.sectionflags	@"SHF_NOTE_NV_TKINFO"
	.tkinfo
        /*0018*/ 	.word	0x00000002
        /*0030*/ 	.string	""
        /*0030*/ 	.string	"ptxas"
        /*0030*/ 	.string	"Cuda compilation tools, release 13.0, V13.0.88"
        /*0030*/ 	.string	"Build cuda_13.0.r13.0/compiler.36424714_0"
        /*0030*/ 	.string	"-arch sm_100 -m 64 "



//--------------------- .note.nv.cuinfo           --------------------------
	.section	.note.nv.cuinfo,"",@"SHT_NOTE"
	.sectionflags	@"SHF_NOTE_NV_CUINFO"
        /*0018*/ 	.short	0x0002
        /*001a*/ 	.short	0x0064
        /*001c*/ 	.short	0x0082
	.zero		2


//--------------------- .nv.info                  --------------------------
	.section	.nv.info,"",@"SHT_CUDA_INFO"
	.align	4


	//----- nvinfo : EIATTR_REGCOUNT
	.align		4
        /*0000*/ 	.byte	0x04, 0x2f
        /*0002*/ 	.short	(.L_1 - .L_0)
	.align		4
.L_0:
        /*0004*/ 	.word	index@(_Z16minimum_distancePfS_S_i)
        /*0008*/ 	.word	0x0000001f


	//----- nvinfo : EIATTR_FRAME_SIZE
	.align		4
.L_1:
        /*000c*/ 	.byte	0x04, 0x11
        /*000e*/ 	.short	(.L_3 - .L_2)
	.align		4
.L_2:
        /*0010*/ 	.word	index@($__internal_0_$__cuda_sm20_sqrt_rn_f32_slowpath)
        /*0014*/ 	.word	0x00000000


	//----- nvinfo : EIATTR_FRAME_SIZE
	.align		4
.L_3:
        /*0018*/ 	.byte	0x04, 0x11
        /*001a*/ 	.short	(.L_5 - .L_4)
	.align		4
.L_4:
        /*001c*/ 	.word	index@(_Z16minimum_distancePfS_S_i)
        /*0020*/ 	.word	0x00000000


	//----- nvinfo : EIATTR_MIN_STACK_SIZE
	.align		4
.L_5:
        /*0024*/ 	.byte	0x04, 0x12
        /*0026*/ 	.short	(.L_7 - .L_6)
	.align		4
.L_6:
        /*0028*/ 	.word	index@(_Z16minimum_distancePfS_S_i)
        /*002c*/ 	.word	0x00000000
.L_7:


//--------------------- .nv.compat                --------------------------
	.section	.nv.compat,"",@"SHT_CUDA_COMPAT_INFO"
	.align	4
        /*0000*/ 	.byte	0x02, 0x09, 0x00, 0x00, 0x02, 0x02, 0x01, 0x00, 0x02, 0x05, 0x05, 0x00, 0x03, 0x07, 0x01, 0x01
        /*0010*/ 	.byte	0x02, 0x03, 0x00, 0x00, 0x02, 0x06, 0x01, 0x00, 0x04, 0x0b, 0x08, 0x00, 0x01, 0x00, 0x00, 0x00
        /*0020*/ 	.byte	0x00, 0x00, 0x00, 0x00


//--------------------- .nv.info._Z16minimum_distancePfS_S_i --------------------------
	.section	.nv.info._Z16minimum_distancePfS_S_i,"",@"SHT_CUDA_INFO"
	.sectionflags	@""
	.align	4


	//----- nvinfo : EIATTR_CUDA_API_VERSION
	.align		4
        /*0000*/ 	.byte	0x04, 0x37
        /*0002*/ 	.short	(.L_9 - .L_8)
.L_8:
        /*0004*/ 	.word	0x00000082


	//----- nvinfo : EIATTR_KPARAM_INFO
	.align		4
.L_9:
        /*0008*/ 	.byte	0x04, 0x17
        /*000a*/ 	.short	(.L_11 - .L_10)
.L_10:
        /*000c*/ 	.word	0x00000000
        /*0010*/ 	.short	0x0003
        /*0012*/ 	.short	0x0018
        /*0014*/ 	.byte	0x00, 0xf0, 0x11, 0x00


	//----- nvinfo : EIATTR_KPARAM_INFO
	.align		4
.L_11:
        /*0018*/ 	.byte	0x04, 0x17
        /*001a*/ 	.short	(.L_13 - .L_12)
.L_12:
        /*001c*/ 	.word	0x00000000
        /*0020*/ 	.short	0x0002
        /*0022*/ 	.short	0x0010
        /*0024*/ 	.byte	0x00, 0xf5, 0x21, 0x00


	//----- nvinfo : EIATTR_KPARAM_INFO
	.align		4
.L_13:
        /*0028*/ 	.byte	0x04, 0x17
        /*002a*/ 	.short	(.L_15 - .L_14)
.L_14:
        /*002c*/ 	.word	0x00000000
        /*0030*/ 	.short	0x0001
        /*0032*/ 	.short	0x0008
        /*0034*/ 	.byte	0x00, 0xf5, 0x21, 0x00


	//----- nvinfo : EIATTR_KPARAM_INFO
	.align		4
.L_15:
        /*0038*/ 	.byte	0x04, 0x17
        /*003a*/ 	.short	(.L_17 - .L_16)
.L_16:
        /*003c*/ 	.word	0x00000000
        /*0040*/ 	.short	0x0000
        /*0042*/ 	.short	0x0000
        /*0044*/ 	.byte	0x00, 0xf5, 0x21, 0x00


	//----- nvinfo : EIATTR_SPARSE_MMA_MASK
	.align		4
.L_17:
        /*0048*/ 	.byte	0x03, 0x50
        /*004a*/ 	.short	0x0000


	//----- nvinfo : EIATTR_MAXREG_COUNT
	.align		4
        /*004c*/ 	.byte	0x03, 0x1b
        /*004e*/ 	.short	0x00ff


	//----- nvinfo : EIATTR_NUM_BARRIERS
	.align		4
        /*0050*/ 	.byte	0x02, 0x4c
        /*0052*/ 	.byte	0x01
	.zero		1


	//----- nvinfo : EIATTR_MERCURY_ISA_VERSION
	.align		4
        /*0054*/ 	.byte	0x03, 0x5f
        /*0056*/ 	.short	0x0101


	//----- nvinfo : EIATTR_VRC_CTA_INIT_COUNT
	.align		4
        /*0058*/ 	.byte	0x02, 0x4a
	.zero		1
	.zero		1


	//----- nvinfo : EIATTR_EXIT_INSTR_OFFSETS
	.align		4
        /*005c*/ 	.byte	0x04, 0x1c
        /*005e*/ 	.short	(.L_19 - .L_18)


	//   ....[0]....
.L_18:
        /*0060*/ 	.word	0x00001ac0


	//   ....[1]....
        /*0064*/ 	.word	0x00001c50


	//   ....[2]....
        /*0068*/ 	.word	0x00001ce0


	//   ....[3]....
        /*006c*/ 	.word	0x00001d00


	//----- nvinfo : EIATTR_CRS_STACK_SIZE
	.align		4
.L_19:
        /*0070*/ 	.byte	0x04, 0x1e
        /*0072*/ 	.short	(.L_21 - .L_20)
.L_20:
        /*0074*/ 	.word	0x00000000


	//----- nvinfo : EIATTR_CBANK_PARAM_SIZE
	.align		4
.L_21:
        /*0078*/ 	.byte	0x03, 0x19
        /*007a*/ 	.short	0x001c


	//----- nvinfo : EIATTR_PARAM_CBANK
	.align		4
        /*007c*/ 	.byte	0x04, 0x0a
        /*007e*/ 	.short	(.L_23 - .L_22)
	.align		4
.L_22:
        /*0080*/ 	.word	index@(.nv.constant0._Z16minimum_distancePfS_S_i)
        /*0084*/ 	.short	0x0380
        /*0086*/ 	.short	0x001c


	//----- nvinfo : EIATTR_SW_WAR
	.align		4
.L_23:
        /*0088*/ 	.byte	0x04, 0x36
        /*008a*/ 	.short	(.L_25 - .L_24)
.L_24:
        /*008c*/ 	.word	0x00000008
.L_25:


//--------------------- .nv.callgraph             --------------------------
	.section	.nv.callgraph,"",@"SHT_CUDA_CALLGRAPH"
	.align	4
	.sectionentsize	8
	.align		4
        /*0000*/ 	.word	0x00000000
	.align		4
        /*0004*/ 	.word	0xffffffff
	.align		4
        /*0008*/ 	.word	0x00000000
	.align		4
        /*000c*/ 	.word	0xfffffffe
	.align		4
        /*0010*/ 	.word	0x00000000
	.align		4
        /*0014*/ 	.word	0xfffffffd
	.align		4
        /*0018*/ 	.word	0x00000000
	.align		4
        /*001c*/ 	.word	0xfffffffc


//--------------------- .text._Z16minimum_distancePfS_S_i --------------------------
	.section	.text._Z16minimum_distancePfS_S_i,"ax",@progbits
	.align	128
        .global         _Z16minimum_distancePfS_S_i
        .type           _Z16minimum_distancePfS_S_i,@function
        .size           _Z16minimum_distancePfS_S_i,(.L_x_63 - _Z16minimum_distancePfS_S_i)
        .other          _Z16minimum_distancePfS_S_i,@"STO_CUDA_ENTRY STV_DEFAULT"
_Z16minimum_distancePfS_S_i:
.text._Z16minimum_distancePfS_S_i:
[----:B------:R-:W-:Y:S01]  /*0000*/  LDC R1, c[0x0][0x37c] ;  /* 0x0000df00ff017b82 */ /* 0x000fe20000000800 */
[----:B------:R-:W0:Y:S07]  /*0010*/  S2R R3, SR_TID.X ;  /* 0x0000000000037919 */ /* 0x000e2e0000002100 */
[----:B------:R-:W1:Y:S01]  /*0020*/  S2UR UR4, SR_CTAID.X ;  /* 0x00000000000479c3 */ /* 0x000e620000002500 */
[----:B------:R-:W1:Y:S01]  /*0030*/  LDCU UR7, c[0x0][0x360] ;  /* 0x00006c00ff0777ac */ /* 0x000e620008000800 */
[----:B------:R-:W2:Y:S06]  /*0040*/  LDCU.64 UR8, c[0x0][0x358] ;  /* 0x00006b00ff0877ac */ /* 0x000eac0008000a00 */
[----:B------:R-:W3:Y:S01]  /*0050*/  LDC R8, c[0x0][0x398] ;  /* 0x0000e600ff087b82 */ /* 0x000ee20000000800 */
[----:B------:R-:W-:-:S07]  /*0060*/  UMOV UR5, 0x400 ;  /* 0x0000040000057882 */ /* 0x000fce0000000000 */
[----:B------:R-:W4:Y:S01]  /*0070*/  S2UR UR6, SR_CgaCtaId ;  /* 0x00000000000679c3 */ /* 0x000f220000008800 */
[----:B-1----:R-:W-:-:S06]  /*0080*/  UIMAD UR4, UR4, UR7, URZ ;  /* 0x00000007040472a4 */ /* 0x002fcc000f8e02ff */
[----:B0-----:R-:W-:-:S04]  /*0090*/  IADD3 R4, PT, PT, R3, UR4, RZ ;  /* 0x0000000403047c10 */ /* 0x001fc8000fffe0ff */
[----:B------:R-:W-:Y:S01]  /*00a0*/  ISETP.NE.AND P0, PT, R4, RZ, PT ;  /* 0x000000ff0400720c */ /* 0x000fe20003f05270 */
[----:B----4-:R-:W-:-:S12]  /*00b0*/  ULEA UR5, UR6, UR5, 0x18 ;  /* 0x0000000506057291 */ /* 0x010fd8000f8ec0ff */
[----:B------:R-:W2:Y:S01]  /*00c0*/  @!P0 LDC.64 R6, c[0x0][0x390] ;  /* 0x0000e400ff068b82 */ /* 0x000ea20000000a00 */
[----:B------:R-:W-:-:S05]  /*00d0*/  @!P0 MOV R5, 0x4479c000 ;  /* 0x4479c00000058802 */ /* 0x000fca0000000f00 */
[----:B--2---:R0:W-:Y:S01]  /*00e0*/  @!P0 STG.E desc[UR8][R6.64], R5 ;  /* 0x0000000506008986 */ /* 0x0041e2000c101908 */
[----:B---3--:R-:W-:Y:S01]  /*00f0*/  ISETP.GE.AND P0, PT, R4, R8, PT ;  /* 0x000000080400720c */ /* 0x008fe20003f06270 */
[----:B------:R-:W-:Y:S06]  /*0100*/  MEMBAR.SC.GPU ;  /* 0x0000000000007992 */ /* 0x000fec0000002000 */
[----:B------:R-:W-:-:S00]  /*0110*/  ERRBAR ;  /* 0x00000000000079ab */ /* 0x000fc00000000000 */
[----:B------:R-:W-:Y:S06]  /*0120*/  CGAERRBAR ;  /* 0x00000000000075ab */ /* 0x000fec0000000000 */
[----:B------:R-:W-:Y:S01]  /*0130*/  CCTL.IVALL ;  /* 0x00000000ff00798f */ /* 0x000fe20002000000 */
[----:B0-----:R-:W-:Y:S01]  /*0140*/  LEA R5, R3, UR5, 0x2 ;  /* 0x0000000503057c11 */ /* 0x001fe2000f8e10ff */
[----:B------:R-:W-:Y:S04]  /*0150*/  BSSY.RECONVERGENT B1, `(.L_x_0) ;  /* 0x0000194000017945 */ /* 0x000fe80003800200 */
[----:B------:R-:W-:Y:S05]  /*0160*/  @P0 BRA `(.L_x_1) ;  /* 0x0000001800480947 */ /* 0x000fea0003800000 */
[----:B------:R-:W-:Y:S01]  /*0170*/  IADD3 R9, PT, PT, R4, 0x1, RZ ;  /* 0x0000000104097810 */ /* 0x000fe20007ffe0ff */
[----:B------:R-:W-:Y:S01]  /*0180*/  BSSY.RECONVERGENT B0, `(.L_x_2) ;  /* 0x000018f000007945 */ /* 0x000fe20003800200 */
[----:B------:R-:W-:Y:S02]  /*0190*/  HFMA2 R26, -RZ, RZ, 4.47265625, -2 ;  /* 0x4479c000ff1a7431 */ /* 0x000fe400000001ff */
[----:B------:R-:W-:-:S13]  /*01a0*/  ISETP.GE.AND P0, PT, R9, R8, PT ;  /* 0x000000080900720c */ /* 0x000fda0003f06270 */
[----:B------:R-:W-:Y:S05]  /*01b0*/  @P0 BRA `(.L_x_3) ;  /* 0x00000018002c0947 */ /* 0x000fea0003800000 */
[----:B------:R-:W0:Y:S08]  /*01c0*/  LDC.64 R12, c[0x0][0x380] ;  /* 0x0000e000ff0c7b82 */ /* 0x000e300000000a00 */
[----:B------:R-:W1:Y:S01]  /*01d0*/  LDC.64 R14, c[0x0][0x388] ;  /* 0x0000e200ff0e7b82 */ /* 0x000e620000000a00 */
[----:B0-----:R-:W-:-:S05]  /*01e0*/  IMAD.WIDE R12, R4, 0x4, R12 ;  /* 0x00000004040c7825 */ /* 0x001fca00078e020c */
[----:B------:R0:W5:Y:S01]  /*01f0*/  LDG.E R6, desc[UR8][R12.64] ;  /* 0x000000080c067981 */ /* 0x000162000c1e1900 */
[----:B-1----:R-:W-:-:S05]  /*0200*/  IMAD.WIDE R14, R4, 0x4, R14 ;  /* 0x00000004040e7825 */ /* 0x002fca00078e020e */
[----:B------:R0:W5:Y:S01]  /*0210*/  LDG.E R7, desc[UR8][R14.64] ;  /* 0x000000080e077981 */ /* 0x000162000c1e1900 */
[----:B------:R-:W-:-:S04]  /*0220*/  IADD3 R0, PT, PT, -R4, -0x2, R8 ;  /* 0xfffffffe04007810 */ /* 0x000fc80007ffe108 */
[----:B------:R-:W-:Y:S01]  /*0230*/  ISETP.GE.U32.AND P0, PT, R0, 0x7, PT ;  /* 0x000000070000780c */ /* 0x000fe20003f06070 */
[----:B------:R-:W-:Y:S01]  /*0240*/  ULOP3.LUT UR5, URZ, UR4, URZ, 0x33, !UPT ;  /* 0x00000004ff057292 */ /* 0x000fe2000f8e33ff */
[----:B------:R-:W-:Y:S01]  /*0250*/  BSSY.RECONVERGENT B2, `(.L_x_4) ;  /* 0x00000c9000027945 */ /* 0x000fe20003800200 */
[----:B------:R-:W-:-:S04]  /*0260*/  MOV R26, 0x4479c000 ;  /* 0x4479c000001a7802 */ /* 0x000fc80000000f00 */
[----:B------:R-:W-:-:S04]  /*0270*/  IADD3 R8, PT, PT, -R3, UR5, R8 ;  /* 0x0000000503087c10 */ /* 0x000fc8000fffe108 */
[----:B------:R-:W-:Y:S02]  /*0280*/  LOP3.LUT R10, R8, 0x7, RZ, 0xc0, !PT ;  /* 0x00000007080a7812 */ /* 0x000fe400078ec0ff */
[----:B0-----:R-:W-:Y:S05]  /*0290*/  @!P0 BRA `(.L_x_5) ;  /* 0x0000000c00108947 */ /* 0x001fea0003800000 */
[----:B------:R-:W0:Y:S01]  /*02a0*/  LDC.64 R14, c[0x0][0x380] ;  /* 0x0000e000ff0e7b82 */ /* 0x000e220000000a00 */
[----:B------:R-:W-:Y:S01]  /*02b0*/  LOP3.LUT R20, R8, 0xfffffff8, RZ, 0xc0, !PT ;  /* 0xfffffff808147812 */ /* 0x000fe200078ec0ff */
[----:B------:R-:W-:Y:S01]  /*02c0*/  BSSY.RECONVERGENT B3, `(.L_x_6) ;  /* 0x00000c0000037945 */ /* 0x000fe20003800200 */
[----:B------:R-:W-:Y:S02]  /*02d0*/  MOV R26, 0x4479c000 ;  /* 0x4479c000001a7802 */ /* 0x000fe40000000f00 */
[----:B------:R-:W-:Y:S02]  /*02e0*/  MOV R11, R4 ;  /* 0x00000004000b7202 */ /* 0x000fe40000000f00 */
[----:B------:R-:W-:Y:S01]  /*02f0*/  IADD3 R20, PT, PT, -R20, RZ, RZ ;  /* 0x000000ff14147210 */ /* 0x000fe20007ffe1ff */
[----:B------:R-:W1:Y:S01]  /*0300*/  LDC.64 R12, c[0x0][0x388] ;  /* 0x0000e200ff0c7b82 */ /* 0x000e620000000a00 */
[----:B0-----:R-:W-:-:S04]  /*0310*/  IADD3 R14, P0, PT, R14, 0x10, RZ ;  /* 0x000000100e0e7810 */ /* 0x001fc80007f1e0ff */
[----:B------:R-:W-:Y:S02]  /*0320*/  IADD3.X R15, PT, PT, RZ, R15, RZ, P0, !PT ;  /* 0x0000000fff0f7210 */ /* 0x000fe400007fe4ff */
[----:B-1----:R-:W-:-:S04]  /*0330*/  IADD3 R12, P1, PT, R12, 0x10, RZ ;  /* 0x000000100c0c7810 */ /* 0x002fc80007f3e0ff */
[----:B------:R-:W-:-:S09]  /*0340*/  IADD3.X R13, PT, PT, RZ, R13, RZ, P1, !PT ;  /* 0x0000000dff0d7210 */ /* 0x000fd20000ffe4ff */
.L_x_31:
[----:B------:R-:W-:-:S04]  /*0350*/  IMAD.WIDE R16, R9, 0x4, R12 ;  /* 0x0000000409107825 */ /* 0x000fc800078e020c */
[----:B------:R-:W-:Y:S01]  /*0360*/  IMAD.WIDE R18, R9, 0x4, R14 ;  /* 0x0000000409127825 */ /* 0x000fe200078e020e */
[----:B------:R-:W2:Y:S04]  /*0370*/  LDG.E R0, desc[UR8][R16.64+-0x10] ;  /* 0xfffff00810007981 */ /* 0x000ea8000c1e1900 */
[----:B------:R-:W3:Y:S01]  /*0380*/  LDG.E R21, desc[UR8][R18.64+-0x10] ;  /* 0xfffff00812157981 */ /* 0x000ee2000c1e1900 */
[----:B------:R-:W-:Y:S01]  /*0390*/  IADD3 R20, PT, PT, R20, 0x8, RZ ;  /* 0x0000000814147810 */ /* 0x000fe20007ffe0ff */
[----:B------:R-:W-:Y:S03]  /*03a0*/  BSSY.RECONVERGENT B4, `(.L_x_7) ;  /* 0x0000012000047945 */ /* 0x000fe60003800200 */
[----:B------:R-:W-:Y:S01]  /*03b0*/  ISETP.NE.AND P0, PT, R20, RZ, PT ;  /* 0x000000ff1400720c */ /* 0x000fe20003f05270 */
[----:B--2--5:R-:W-:Y:S01]  /*03c0*/  FADD R0, -R7, R0 ;  /* 0x0000000007007221 */ /* 0x024fe20000000100 */
[----:B---3--:R-:W-:-:S03]  /*03d0*/  FADD R21, -R6, R21 ;  /* 0x0000001506157221 */ /* 0x008fc60000000100 */
[----:B------:R-:W-:-:S04]  /*03e0*/  FMUL R0, R0, R0 ;  /* 0x0000000000007220 */ /* 0x000fc80000400000 */
[----:B------:R-:W-:-:S04]  /*03f0*/  FFMA R21, R21, R21, R0 ;  /* 0x0000001515157223 */ /* 0x000fc80000000000 */
[----:B------:R0:W1:Y:S01]  /*0400*/  MUFU.RSQ R2, R21 ;  /* 0x0000001500027308 */ /* 0x0000620000001400 */
[----:B------:R-:W-:-:S04]  /*0410*/  IADD3 R0, PT, PT, R21, -0xd000000, RZ ;  /* 0xf300000015007810 */ /* 0x000fc80007ffe0ff */
[----:B------:R-:W-:-:S13]  /*0420*/  ISETP.GT.U32.AND P1, PT, R0, 0x727fffff, PT ;  /* 0x727fffff0000780c */ /* 0x000fda0003f24070 */
[----:B01----:R-:W-:Y:S05]  /*0430*/  @!P1 BRA `(.L_x_8) ;  /* 0x0000000000109947 */ /* 0x003fea0003800000 */
[----:B------:R-:W-:Y:S01]  /*0440*/  IMAD.MOV.U32 R0, RZ, RZ, R21 ;  /* 0x000000ffff007224 */ /* 0x000fe200078e0015 */
[----:B------:R-:W-:-:S07]  /*0450*/  MOV R2, 0x470 ;  /* 0x0000047000027802 */ /* 0x000fce0000000f00 */
[----:B------:R-:W-:Y:S05]  /*0460*/  CALL.REL.NOINC `($__internal_0_$__cuda_sm20_sqrt_rn_f32_slowpath) ;  /* 0x0000001800287944 */ /* 0x000fea0003c00000 */
[----:B------:R-:W-:Y:S05]  /*0470*/  BRA `(.L_x_9) ;  /* 0x0000000000107947 */ /* 0x000fea0003800000 */
.L_x_8:
[----:B------:R-:W-:Y:S01]  /*0480*/  FMUL.FTZ R0, R21, R2 ;  /* 0x0000000215007220 */ /* 0x000fe20000410000 */
[----:B------:R-:W-:-:S03]  /*0490*/  FMUL.FTZ R2, R2, 0.5 ;  /* 0x3f00000002027820 */ /* 0x000fc60000410000 */
[----:B------:R-:W-:-:S04]  /*04a0*/  FFMA R21, -R0, R0, R21 ;  /* 0x0000000000157223 */ /* 0x000fc80000000115 */
[----:B------:R-:W-:-:S07]  /*04b0*/  FFMA R0, R21, R2, R0 ;  /* 0x0000000215007223 */ /* 0x000fce0000000000 */
.L_x_9:
[----:B------:R-:W-:Y:S05]  /*04c0*/  BSYNC.RECONVERGENT B4 ;  /* 0x0000000000047941 */ /* 0x000fea0003800200 */
.L_x_7:
[----:B------:R-:W2:Y:S04]  /*04d0*/  LDG.E R2, desc[UR8][R16.64+-0xc] ;  /* 0xfffff40810027981 */ /* 0x000ea8000c1e1900 */
[----:B------:R-:W3:Y:S01]  /*04e0*/  LDG.E R21, desc[UR8][R18.64+-0xc] ;  /* 0xfffff40812157981 */ /* 0x000ee2000c1e1900 */
[----:B------:R-:W-:Y:S01]  /*04f0*/  FSETP.GT.AND P1, PT, R26, R0, PT ;  /* 0x000000001a00720b */ /* 0x000fe20003f24000 */
[----:B------:R-:W-:Y:S03]  /*0500*/  BSSY.RECONVERGENT B4, `(.L_x_10) ;  /* 0x0000012000047945 */ /* 0x000fe60003800200 */
[----:B------:R-:W-:Y:S01]  /*0510*/  FSEL R26, R0, R26, P1 ;  /* 0x0000001a001a7208 */ /* 0x000fe20000800000 */
[----:B--2---:R-:W-:Y:S01]  /*0520*/  FADD R2, -R7, R2 ;  /* 0x0000000207027221 */ /* 0x004fe20000000100 */
[----:B---3--:R-:W-:-:S03]  /*0530*/  FADD R21, -R6, R21 ;  /* 0x0000001506157221 */ /* 0x008fc60000000100 */
[----:B------:R-:W-:-:S04]  /*0540*/  FMUL R2, R2, R2 ;  /* 0x0000000202027220 */ /* 0x000fc80000400000 */
[----:B------:R-:W-:-:S04]  /*0550*/  FFMA R21, R21, R21, R2 ;  /* 0x0000001515157223 */ /* 0x000fc80000000002 */
[----:B------:R0:W1:Y:S01]  /*0560*/  MUFU.RSQ R22, R21 ;  /* 0x0000001500167308 */ /* 0x0000620000001400 */
[----:B------:R-:W-:-:S04]  /*0570*/  IADD3 R2, PT, PT, R21, -0xd000000, RZ ;  /* 0xf300000015027810 */ /* 0x000fc80007ffe0ff */
[----:B------:R-:W-:-:S13]  /*0580*/  ISETP.GT.U32.AND P2, PT, R2, 0x727fffff, PT ;  /* 0x727fffff0200780c */ /* 0x000fda0003f44070 */
[----:B01----:R-:W-:Y:S05]  /*0590*/  @!P2 BRA `(.L_x_11) ;  /* 0x000000000010a947 */ /* 0x003fea0003800000 */
[----:B------:R-:W-:Y:S02]  /*05a0*/  MOV R0, R21 ;  /* 0x0000001500007202 */ /* 0x000fe40000000f00 */
[----:B------:R-:W-:-:S07]  /*05b0*/  MOV R2, 0x5d0 ;  /* 0x000005d000027802 */ /* 0x000fce0000000f00 */
[----:B------:R-:W-:Y:S05]  /*05c0*/  CALL.REL.NOINC `($__internal_0_$__cuda_sm20_sqrt_rn_f32_slowpath) ;  /* 0x0000001400d07944 */ /* 0x000fea0003c00000 */
[----:B------:R-:W-:Y:S05]  /*05d0*/  BRA `(.L_x_12) ;  /* 0x0000000000107947 */ /* 0x000fea0003800000 */
.L_x_11:
[----:B------:R-:W-:Y:S01]  /*05e0*/  FMUL.FTZ R0, R21, R22 ;  /* 0x0000001615007220 */ /* 0x000fe20000410000 */
[----:B------:R-:W-:-:S03]  /*05f0*/  FMUL.FTZ R2, R22, 0.5 ;  /* 0x3f00000016027820 */ /* 0x000fc60000410000 */
[----:B------:R-:W-:-:S04]  /*0600*/  FFMA R21, -R0, R0, R21 ;  /* 0x0000000000157223 */ /* 0x000fc80000000115 */
[----:B------:R-:W-:-:S07]  /*0610*/  FFMA R0, R21, R2, R0 ;  /* 0x0000000215007223 */ /* 0x000fce0000000000 */
.L_x_12:
[----:B------:R-:W-:Y:S05]  /*0620*/  BSYNC.RECONVERGENT B4 ;  /* 0x0000000000047941 */ /* 0x000fea0003800200 */
.L_x_10:
        /* <DEDUP_REMOVED lines=17> */
.L_x_14:
[----:B------:R-:W-:Y:S01]  /*0740*/  FMUL.FTZ R0, R21, R22 ;  /* 0x0000001615007220 */ /* 0x000fe20000410000 */
[----:B------:R-:W-:-:S03]  /*0750*/  FMUL.FTZ R2, R22, 0.5 ;  /* 0x3f00000016027820 */ /* 0x000fc60000410000 */
[----:B------:R-:W-:-:S04]  /*0760*/  FFMA R21, -R0, R0, R21 ;  /* 0x0000000000157223 */ /* 0x000fc80000000115 */
[----:B------:R-:W-:-:S07]  /*0770*/  FFMA R0, R21, R2, R0 ;  /* 0x0000000215007223 */ /* 0x000fce0000000000 */
.L_x_15:
[----:B------:R-:W-:Y:S05]  /*0780*/  BSYNC.RECONVERGENT B4 ;  /* 0x0000000000047941 */ /* 0x000fea0003800200 */
.L_x_13:
        /* <DEDUP_REMOVED lines=17> */
.L_x_17:
[----:B------:R-:W-:Y:S01]  /*08a0*/  FMUL.FTZ R0, R21, R22 ;  /* 0x0000001615007220 */ /* 0x000fe20000410000 */
[----:B------:R-:W-:-:S03]  /*08b0*/  FMUL.FTZ R2, R22, 0.5 ;  /* 0x3f00000016027820 */ /* 0x000fc60000410000 */
[----:B------:R-:W-:-:S04]  /*08c0*/  FFMA R21, -R0, R0, R21 ;  /* 0x0000000000157223 */ /* 0x000fc80000000115 */
[----:B------:R-:W-:-:S07]  /*08d0*/  FFMA R0, R21, R2, R0 ;  /* 0x0000000215007223 */ /* 0x000fce0000000000 */
.L_x_18:
[----:B------:R-:W-:Y:S05]  /*08e0*/  BSYNC.RECONVERGENT B4 ;  /* 0x0000000000047941 */ /* 0x000fea0003800200 */
.L_x_16:
        /* <DEDUP_REMOVED lines=17> */
.L_x_20:
[----:B------:R-:W-:Y:S01]  /*0a00*/  FMUL.FTZ R0, R21, R22 ;  /* 0x0000001615007220 */ /* 0x000fe20000410000 */
[----:B------:R-:W-:-:S03]  /*0a10*/  FMUL.FTZ R2, R22, 0.5 ;  /* 0x3f00000016027820 */ /* 0x000fc60000410000 */
[----:B------:R-:W-:-:S04]  /*0a20*/  FFMA R21, -R0, R0, R21 ;  /* 0x0000000000157223 */ /* 0x000fc80000000115 */
[----:B------:R-:W-:-:S07]  /*0a30*/  FFMA R0, R21, R2, R0 ;  /* 0x0000000215007223 */ /* 0x000fce0000000000 */
.L_x_21:
[----:B------:R-:W-:Y:S05]  /*0a40*/  BSYNC.RECONVERGENT B4 ;  /* 0x0000000000047941 */ /* 0x000fea0003800200 */
.L_x_19:
        /* <DEDUP_REMOVED lines=17> */
.L_x_23:
[----:B------:R-:W-:Y:S01]  /*0b60*/  FMUL.FTZ R0, R21, R22 ;  /* 0x0000001615007220 */ /* 0x000fe20000410000 */
[----:B------:R-:W-:-:S03]  /*0b70*/  FMUL.FTZ R2, R22, 0.5 ;  /* 0x3f00000016027820 */ /* 0x000fc60000410000 */
[----:B------:R-:W-:-:S04]  /*0b80*/  FFMA R21, -R0, R0, R21 ;  /* 0x0000000000157223 */ /* 0x000fc80000000115 */
[----:B------:R-:W-:-:S07]  /*0b90*/  FFMA R0, R21, R2, R0 ;  /* 0x0000000215007223 */ /* 0x000fce0000000000 */
.L_x_24:
[----:B------:R-:W-:Y:S05]  /*0ba0*/  BSYNC.RECONVERGENT B4 ;  /* 0x0000000000047941 */ /* 0x000fea0003800200 */
.L_x_22:
        /* <DEDUP_REMOVED lines=17> */
.L_x_26:
[----:B------:R-:W-:Y:S01]  /*0cc0*/  FMUL.FTZ R0, R21, R22 ;  /* 0x0000001615007220 */ /* 0x000fe20000410000 */
[----:B------:R-:W-:-:S03]  /*0cd0*/  FMUL.FTZ R2, R22, 0.5 ;  /* 0x3f00000016027820 */ /* 0x000fc60000410000 */
[----:B------:R-:W-:-:S04]  /*0ce0*/  FFMA R21, -R0, R0, R21 ;  /* 0x0000000000157223 */ /* 0x000fc80000000115 */
[----:B------:R-:W-:-:S07]  /*0cf0*/  FFMA R0, R21, R2, R0 ;  /* 0x0000000215007223 */ /* 0x000fce0000000000 */
.L_x_27:
[----:B------:R-:W-:Y:S05]  /*0d00*/  BSYNC.RECONVERGENT B4 ;  /* 0x0000000000047941 */ /* 0x000fea0003800200 */
.L_x_25:
        /* <DEDUP_REMOVED lines=17> */
.L_x_29:
[----:B------:R-:W-:Y:S01]  /*0e20*/  FMUL.FTZ R0, R21, R22 ;  /* 0x0000001615007220 */ /* 0x000fe20000410000 */
[----:B------:R-:W-:-:S03]  /*0e30*/  FMUL.FTZ R2, R22, 0.5 ;  /* 0x3f00000016027820 */ /* 0x000fc60000410000 */
[----:B------:R-:W-:-:S04]  /*0e40*/  FFMA R17, -R0, R0, R21 ;  /* 0x0000000000117223 */ /* 0x000fc80000000115 */
[----:B------:R-:W-:-:S07]  /*0e50*/  FFMA R0, R17, R2, R0 ;  /* 0x0000000211007223 */ /* 0x000fce0000000000 */
.L_x_30:
[----:B------:R-:W-:Y:S05]  /*0e60*/  BSYNC.RECONVERGENT B4 ;  /* 0x0000000000047941 */ /* 0x000fea0003800200 */
.L_x_28:
[----:B------:R-:W-:Y:S02]  /*0e70*/  FSETP.GT.AND P1, PT, R26, R0, PT ;  /* 0x000000001a00720b */ /* 0x000fe40003f24000 */
[----:B------:R-:W-:Y:S02]  /*0e80*/  IADD3 R9, PT, PT, R9, 0x8, RZ ;  /* 0x0000000809097810 */ /* 0x000fe40007ffe0ff */
[----:B------:R-:W-:Y:S02]  /*0e90*/  IADD3 R11, PT, PT, R11, 0x8, RZ ;  /* 0x000000080b0b7810 */ /* 0x000fe40007ffe0ff */
[----:B------:R-:W-:Y:S01]  /*0ea0*/  FSEL R26, R0, R26, P1 ;  /* 0x0000001a001a7208 */ /* 0x000fe20000800000 */
[----:B------:R-:W-:Y:S06]  /*0eb0*/  @P0 BRA `(.L_x_31) ;  /* 0xfffffff400240947 */ /* 0x000fec000383ffff */
[----:B------:R-:W-:Y:S05]  /*0ec0*/  BSYNC.RECONVERGENT B3 ;  /* 0x0000000000037941 */ /* 0x000fea0003800200 */
.L_x_6:
[----:B------:R-:W-:-:S07]  /*0ed0*/  IADD3 R9, PT, PT, R11, 0x1, RZ ;  /* 0x000000010b097810 */ /* 0x000fce0007ffe0ff */
.L_x_5:
[----:B------:R-:W-:Y:S05]  /*0ee0*/  BSYNC.RECONVERGENT B2 ;  /* 0x0000000000027941 */ /* 0x000fea0003800200 */
.L_x_4:
[----:B------:R-:W-:-:S13]  /*0ef0*/  ISETP.NE.AND P0, PT, R10, RZ, PT ;  /* 0x000000ff0a00720c */ /* 0x000fda0003f05270 */
[----:B------:R-:W-:Y:S05]  /*0f00*/  @!P0 BRA `(.L_x_3) ;  /* 0x0000000800d88947 */ /* 0x000fea0003800000 */
[----:B------:R-:W-:Y:S01]  /*0f10*/  ISETP.GE.U32.AND P0, PT, R10, 0x4, PT ;  /* 0x000000040a00780c */ /* 0x000fe20003f06070 */
[----:B------:R-:W-:Y:S01]  /*0f20*/  BSSY.RECONVERGENT B2, `(.L_x_32) ;  /* 0x0000060000027945 */ /* 0x000fe20003800200 */
[----:B------:R-:W-:-:S11]  /*0f30*/  LOP3.LUT R14, R8, 0x3, RZ, 0xc0, !PT ;  /* 0x00000003080e7812 */ /* 0x000fd600078ec0ff */
[----:B------:R-:W-:Y:S05]  /*0f40*/  @!P0 BRA `(.L_x_33) ;  /* 0x0000000400748947 */ /* 0x000fea0003800000 */
[----:B------:R-:W0:Y:S08]  /*0f50*/  LDC.64 R10, c[0x0][0x388] ;  /* 0x0000e200ff0a7b82 */ /* 0x000e300000000a00 */
[----:B------:R-:W1:Y:S01]  /*0f60*/  LDC.64 R12, c[0x0][0x380] ;  /* 0x0000e000ff0c7b82 */ /* 0x000e620000000a00 */
[----:B0-----:R-:W-:-:S05]  /*0f70*/  IMAD.WIDE R10, R9, 0x4, R10 ;  /* 0x00000004090a7825 */ /* 0x001fca00078e020a */
[----:B------:R-:W2:Y:S01]  /*0f80*/  LDG.E R0, desc[UR8][R10.64] ;  /* 0x000000080a007981 */ /* 0x000ea2000c1e1900 */
[----:B-1----:R-:W-:-:S05]  /*0f90*/  IMAD.WIDE R12, R9, 0x4, R12 ;  /* 0x00000004090c7825 */ /* 0x002fca00078e020c */
[----:B------:R-:W3:Y:S01]  /*0fa0*/  LDG.E R15, desc[UR8][R12.64] ;  /* 0x000000080c0f7981 */ /* 0x000ee2000c1e1900 */
[----:B------:R-:W-:Y:S01]  /*0fb0*/  BSSY.RECONVERGENT B3, `(.L_x_34) ;  /* 0x0000011000037945 */ /* 0x000fe20003800200 */
[----:B--2--5:R-:W-:-:S04]  /*0fc0*/  FADD R0, -R7, R0 ;  /* 0x0000000007007221 */ /* 0x024fc80000000100 */
[----:B------:R-:W-:Y:S01]  /*0fd0*/  FMUL R0, R0, R0 ;  /* 0x0000000000007220 */ /* 0x000fe20000400000 */
[----:B---3--:R-:W-:-:S04]  /*0fe0*/  FADD R15, -R6, R15 ;  /* 0x0000000f060f7221 */ /* 0x008fc80000000100 */
[----:B------:R-:W-:-:S05]  /*0ff0*/  FFMA R15, R15, R15, R0 ;  /* 0x0000000f0f0f7223 */ /* 0x000fca0000000000 */
[----:B------:R-:W-:Y:S01]  /*1000*/  IADD3 R0, PT, PT, R15, -0xd000000, RZ ;  /* 0xf30000000f007810 */ /* 0x000fe20007ffe0ff */
[----:B------:R0:W1:Y:S03]  /*1010*/  MUFU.RSQ R2, R15 ;  /* 0x0000000f00027308 */ /* 0x0000660000001400 */
[----:B------:R-:W-:-:S13]  /*1020*/  ISETP.GT.U32.AND P0, PT, R0, 0x727fffff, PT ;  /* 0x727fffff0000780c */ /* 0x000fda0003f04070 */
[----:B0-----:R-:W-:Y:S05]  /*1030*/  @!P0 BRA `(.L_x_35) ;  /* 0x0000000000108947 */ /* 0x001fea0003800000 */
[----:B------:R-:W-:Y:S02]  /*1040*/  MOV R0, R15 ;  /* 0x0000000f00007202 */ /* 0x000fe40000000f00 */
[----:B-1----:R-:W-:-:S07]  /*1050*/  MOV R2, 0x1070 ;  /* 0x0000107000027802 */ /* 0x002fce0000000f00 */
[----:B------:R-:W-:Y:S05]  /*1060*/  CALL.REL.NOINC `($__internal_0_$__cuda_sm20_sqrt_rn_f32_slowpath) ;  /* 0x0000000c00287944 */ /* 0x000fea0003c00000 */
[----:B------:R-:W-:Y:S05]  /*1070*/  BRA `(.L_x_36) ;  /* 0x0000000000107947 */ /* 0x000fea0003800000 */
.L_x_35:
[----:B-1----:R-:W-:Y:S01]  /*1080*/  FMUL.FTZ R0, R15, R2 ;  /* 0x000000020f007220 */ /* 0x002fe20000410000 */
[----:B------:R-:W-:-:S03]  /*1090*/  FMUL.FTZ R2, R2, 0.5 ;  /* 0x3f00000002027820 */ /* 0x000fc60000410000 */
[----:B------:R-:W-:-:S04]  /*10a0*/  FFMA R15, -R0, R0, R15 ;  /* 0x00000000000f7223 */ /* 0x000fc8000000010f */
[----:B------:R-:W-:-:S07]  /*10b0*/  FFMA R0, R15, R2, R0 ;  /* 0x000000020f007223 */ /* 0x000fce0000000000 */
.L_x_36:
[----:B------:R-:W-:Y:S05]  /*10c0*/  BSYNC.RECONVERGENT B3 ;  /* 0x0000000000037941 */ /* 0x000fea0003800200 */
.L_x_34:
        /* <DEDUP_REMOVED lines=9> */
[----:B------:R-:W-:Y:S01]  /*1160*/  VIADD R2, R15, 0xf3000000 ;  /* 0xf30000000f027836 */ /* 0x000fe20000000000 */
[----:B------:R0:W1:Y:S04]  /*1170*/  MUFU.RSQ R16, R15 ;  /* 0x0000000f00107308 */ /* 0x0000680000001400 */
[----:B------:R-:W-:-:S13]  /*1180*/  ISETP.GT.U32.AND P1, PT, R2, 0x727fffff, PT ;  /* 0x727fffff0200780c */ /* 0x000fda0003f24070 */
[----:B01----:R-:W-:Y:S05]  /*1190*/  @!P1 BRA `(.L_x_38) ;  /* 0x0000000000109947 */ /* 0x003fea0003800000 */
[----:B------:R-:W-:Y:S02]  /*11a0*/  MOV R0, R15 ;  /* 0x0000000f00007202 */ /* 0x000fe40000000f00 */
[----:B------:R-:W-:-:S07]  /*11b0*/  MOV R2, 0x11d0 ;  /* 0x000011d000027802 */ /* 0x000fce0000000f00 */
[----:B------:R-:W-:Y:S05]  /*11c0*/  CALL.REL.NOINC `($__internal_0_$__cuda_sm20_sqrt_rn_f32_slowpath) ;  /* 0x0000000800d07944 */ /* 0x000fea0003c00000 */
[----:B------:R-:W-:Y:S05]  /*11d0*/  BRA `(.L_x_39) ;  /* 0x0000000000107947 */ /* 0x000fea0003800000 */
.L_x_38:
[----:B------:R-:W-:Y:S01]  /*11e0*/  FMUL.FTZ R0, R15, R16 ;  /* 0x000000100f007220 */ /* 0x000fe20000410000 */
[----:B------:R-:W-:-:S03]  /*11f0*/  FMUL.FTZ R2, R16, 0.5 ;  /* 0x3f00000010027820 */ /* 0x000fc60000410000 */
[----:B------:R-:W-:-:S04]  /*1200*/  FFMA R15, -R0, R0, R15 ;  /* 0x00000000000f7223 */ /* 0x000fc8000000010f */
[----:B------:R-:W-:-:S07]  /*1210*/  FFMA R0, R15, R2, R0 ;  /* 0x000000020f007223 */ /* 0x000fce0000000000 */
.L_x_39:
[----:B------:R-:W-:Y:S05]  /*1220*/  BSYNC.RECONVERGENT B3 ;  /* 0x0000000000037941 */ /* 0x000fea0003800200 */
.L_x_37:
        /* <DEDUP_REMOVED lines=17> */
.L_x_41:
[----:B------:R-:W-:Y:S01]  /*1340*/  FMUL.FTZ R0, R15, R16 ;  /* 0x000000100f007220 */ /* 0x000fe20000410000 */
[----:B------:R-:W-:-:S03]  /*1350*/  FMUL.FTZ R2, R16, 0.5 ;  /* 0x3f00000010027820 */ /* 0x000fc60000410000 */
[----:B------:R-:W-:-:S04]  /*1360*/  FFMA R15, -R0, R0, R15 ;  /* 0x00000000000f7223 */ /* 0x000fc8000000010f */
[----:B------:R-:W-:-:S07]  /*1370*/  FFMA R0, R15, R2, R0 ;  /* 0x000000020f007223 */ /* 0x000fce0000000000 */
.L_x_42:
[----:B------:R-:W-:Y:S05]  /*1380*/  BSYNC.RECONVERGENT B3 ;  /* 0x0000000000037941 */ /* 0x000fea0003800200 */
.L_x_40:
[----:B------:R-:W2:Y:S04]  /*1390*/  LDG.E R10, desc[UR8][R10.64+0xc] ;  /* 0x00000c080a0a7981 */ /* 0x000ea8000c1e1900 */
[----:B------:R-:W3:Y:S01]  /*13a0*/  LDG.E R13, desc[UR8][R12.64+0xc] ;  /* 0x00000c080c0d7981 */ /* 0x000ee2000c1e1900 */
[----:B------:R-:W-:Y:S01]  /*13b0*/  FSETP.GT.AND P0, PT, R26, R0, PT ;  /* 0x000000001a00720b */ /* 0x000fe20003f04000 */
[----:B------:R-:W-:Y:S01]  /*13c0*/  BSSY.RECONVERGENT B3, `(.L_x_43) ;  /* 0x0000012000037945 */ /* 0x000fe20003800200 */
[----:B--2---:R-:W-:Y:S01]  /*13d0*/  FADD R15, -R7, R10 ;  /* 0x0000000a070f7221 */ /* 0x004fe20000000100 */
[----:B---3--:R-:W-:-:S03]  /*13e0*/  FADD R2, -R6, R13 ;  /* 0x0000000d06027221 */ /* 0x008fc60000000100 */
[----:B------:R-:W-:-:S04]  /*13f0*/  FMUL R15, R15, R15 ;  /* 0x0000000f0f0f7220 */ /* 0x000fc80000400000 */
[----:B------:R-:W-:Y:S01]  /*1400*/  FFMA R17, R2, R2, R15 ;  /* 0x0000000202117223 */ /* 0x000fe2000000000f */
[----:B------:R-:W-:-:S03]  /*1410*/  FSEL R15, R0, R26, P0 ;  /* 0x0000001a000f7208 */ /* 0x000fc60000000000 */
        /* <DEDUP_REMOVED lines=8> */
.L_x_44:
[----:B------:R-:W-:Y:S01]  /*14a0*/  FMUL.FTZ R0, R17, R16 ;  /* 0x0000001011007220 */ /* 0x000fe20000410000 */
[----:B------:R-:W-:-:S03]  /*14b0*/  FMUL.FTZ R2, R16, 0.5 ;  /* 0x3f00000010027820 */ /* 0x000fc60000410000 */
[----:B------:R-:W-:-:S04]  /*14c0*/  FFMA R11, -R0, R0, R17 ;  /* 0x00000000000b7223 */ /* 0x000fc80000000111 */
[----:B------:R-:W-:-:S07]  /*14d0*/  FFMA R0, R11, R2, R0 ;  /* 0x000000020b007223 */ /* 0x000fce0000000000 */
.L_x_45:
[----:B------:R-:W-:Y:S05]  /*14e0*/  BSYNC.RECONVERGENT B3 ;  /* 0x0000000000037941 */ /* 0x000fea0003800200 */
.L_x_43:
[----:B------:R-:W-:Y:S02]  /*14f0*/  FSETP.GT.AND P0, PT, R15, R0, PT ;  /* 0x000000000f00720b */ /* 0x000fe40003f04000 */
[----:B------:R-:W-:Y:S02]  /*1500*/  IADD3 R9, PT, PT, R9, 0x4, RZ ;  /* 0x0000000409097810 */ /* 0x000fe40007ffe0ff */
[----:B------:R-:W-:-:S09]  /*1510*/  FSEL R26, R0, R15, P0 ;  /* 0x0000000f001a7208 */ /* 0x000fd20000000000 */
.L_x_33:
[----:B------:R-:W-:Y:S05]  /*1520*/  BSYNC.RECONVERGENT B2 ;  /* 0x0000000000027941 */ /* 0x000fea0003800200 */
.L_x_32:
[----:B------:R-:W-:-:S13]  /*1530*/  ISETP.NE.AND P0, PT, R14, RZ, PT ;  /* 0x000000ff0e00720c */ /* 0x000fda0003f05270 */
[----:B------:R-:W-:Y:S05]  /*1540*/  @!P0 BRA `(.L_x_3) ;  /* 0x0000000400488947 */ /* 0x000fea0003800000 */
[----:B------:R-:W-:Y:S01]  /*1550*/  ISETP.NE.AND P0, PT, R14, 0x1, PT ;  /* 0x000000010e00780c */ /* 0x000fe20003f05270 */
[----:B------:R-:W-:-:S12]  /*1560*/  BSSY.RECONVERGENT B2, `(.L_x_46) ;  /* 0x0000033000027945 */ /* 0x000fd80003800200 */
        /* <DEDUP_REMOVED lines=20> */
.L_x_49:
[----:B-1----:R-:W-:Y:S01]  /*16b0*/  FMUL.FTZ R0, R15, R2 ;  /* 0x000000020f007220 */ /* 0x002fe20000410000 */
[----:B------:R-:W-:-:S03]  /*16c0*/  FMUL.FTZ R2, R2, 0.5 ;  /* 0x3f00000002027820 */ /* 0x000fc60000410000 */
[----:B------:R-:W-:-:S04]  /*16d0*/  FFMA R15, -R0, R0, R15 ;  /* 0x00000000000f7223 */ /* 0x000fc8000000010f */
[----:B------:R-:W-:-:S07]  /*16e0*/  FFMA R0, R15, R2, R0 ;  /* 0x000000020f007223 */ /* 0x000fce0000000000 */
.L_x_50:
[----:B------:R-:W-:Y:S05]  /*16f0*/  BSYNC.RECONVERGENT B3 ;  /* 0x0000000000037941 */ /* 0x000fea0003800200 */
.L_x_48:
        /* <DEDUP_REMOVED lines=17> */
.L_x_52:
[----:B------:R-:W-:Y:S01]  /*1810*/  FMUL.FTZ R0, R17, R14 ;  /* 0x0000000e11007220 */ /* 0x000fe20000410000 */
[----:B------:R-:W-:-:S03]  /*1820*/  FMUL.FTZ R2, R14, 0.5 ;  /* 0x3f0000000e027820 */ /* 0x000fc60000410000 */
[----:B------:R-:W-:-:S04]  /*1830*/  FFMA R11, -R0, R0, R17 ;  /* 0x00000000000b7223 */ /* 0x000fc80000000111 */
[----:B------:R-:W-:-:S07]  /*1840*/  FFMA R0, R11, R2, R0 ;  /* 0x000000020b007223 */ /* 0x000fce0000000000 */
.L_x_53:
[----:B------:R-:W-:Y:S05]  /*1850*/  BSYNC.RECONVERGENT B3 ;  /* 0x0000000000037941 */ /* 0x000fea0003800200 */
.L_x_51:
[----:B------:R-:W-:Y:S01]  /*1860*/  FSETP.GT.AND P0, PT, R15, R0, PT ;  /* 0x000000000f00720b */ /* 0x000fe20003f04000 */
[----:B------:R-:W-:-:S03]  /*1870*/  VIADD R9, R9, 0x2 ;  /* 0x0000000209097836 */ /* 0x000fc60000000000 */
[----:B------:R-:W-:-:S09]  /*1880*/  FSEL R26, R0, R15, P0 ;  /* 0x0000000f001a7208 */ /* 0x000fd20000000000 */
.L_x_47:
[----:B------:R-:W-:Y:S05]  /*1890*/  BSYNC.RECONVERGENT B2 ;  /* 0x0000000000027941 */ /* 0x000fea0003800200 */
.L_x_46:
[----:B------:R-:W-:-:S04]  /*18a0*/  LOP3.LUT R8, R8, 0x1, RZ, 0xc0, !PT ;  /* 0x0000000108087812 */ /* 0x000fc800078ec0ff */
[----:B------:R-:W-:-:S13]  /*18b0*/  ISETP.NE.U32.AND P0, PT, R8, 0x1, PT ;  /* 0x000000010800780c */ /* 0x000fda0003f05070 */
[----:B------:R-:W-:Y:S05]  /*18c0*/  @P0 BRA `(.L_x_3) ;  /* 0x0000000000680947 */ /* 0x000fea0003800000 */
[----:B------:R-:W0:Y:S08]  /*18d0*/  LDC.64 R10, c[0x0][0x388] ;  /* 0x0000e200ff0a7b82 */ /* 0x000e300000000a00 */
[----:B------:R-:W1:Y:S01]  /*18e0*/  LDC.64 R12, c[0x0][0x380] ;  /* 0x0000e000ff0c7b82 */ /* 0x000e620000000a00 */
[----:B0-----:R-:W-:-:S06]  /*18f0*/  IMAD.WIDE R10, R9, 0x4, R10 ;  /* 0x00000004090a7825 */ /* 0x001fcc00078e020a */
[----:B------:R-:W2:Y:S01]  /*1900*/  LDG.E R10, desc[UR8][R10.64] ;  /* 0x000000080a0a7981 */ /* 0x000ea2000c1e1900 */
[----:B-1----:R-:W-:-:S06]  /*1910*/  IMAD.WIDE R8, R9, 0x4, R12 ;  /* 0x0000000409087825 */ /* 0x002fcc00078e020c */
        /* <DEDUP_REMOVED lines=14> */
.L_x_55:
[----:B-1----:R-:W-:Y:S01]  /*1a00*/  FMUL.FTZ R0, R7, R2 ;  /* 0x0000000207007220 */ /* 0x002fe20000410000 */
[----:B------:R-:W-:-:S03]  /*1a10*/  FMUL.FTZ R2, R2, 0.5 ;  /* 0x3f00000002027820 */ /* 0x000fc60000410000 */
[----:B------:R-:W-:-:S04]  /*1a20*/  FFMA R7, -R0, R0, R7 ;  /* 0x0000000000077223 */ /* 0x000fc80000000107 */
[----:B------:R-:W-:-:S07]  /*1a30*/  FFMA R0, R7, R2, R0 ;  /* 0x0000000207007223 */ /* 0x000fce0000000000 */
.L_x_56:
[----:B------:R-:W-:Y:S05]  /*1a40*/  BSYNC.RECONVERGENT B2 ;  /* 0x0000000000027941 */ /* 0x000fea0003800200 */
.L_x_54:
[----:B------:R-:W-:-:S04]  /*1a50*/  FSETP.GT.AND P0, PT, R26, R0, PT ;  /* 0x000000001a00720b */ /* 0x000fc80003f04000 */
[----:B------:R-:W-:-:S09]  /*1a60*/  FSEL R26, R0, R26, P0 ;  /* 0x0000001a001a7208 */ /* 0x000fd20000000000 */
.L_x_3:
[----:B------:R-:W-:Y:S05]  /*1a70*/  BSYNC.RECONVERGENT B0 ;  /* 0x0000000000007941 */ /* 0x000fea0003800200 */
.L_x_2:
[----:B------:R0:W-:Y:S02]  /*1a80*/  STS [R5], R26 ;  /* 0x0000001a05007388 */ /* 0x0001e40000000800 */
.L_x_1:
[----:B------:R-:W-:Y:S05]  /*1a90*/  BSYNC.RECONVERGENT B1 ;  /* 0x0000000000017941 */ /* 0x000fea0003800200 */
.L_x_0:
[----:B------:R-:W-:Y:S01]  /*1aa0*/  BAR.SYNC.DEFER_BLOCKING 0x0 ;  /* 0x0000000000007b1d */ /* 0x000fe20000010000 */
[----:B------:R-:W-:-:S13]  /*1ab0*/  ISETP.GE.U32.AND P0, PT, R4, UR7, PT ;  /* 0x0000000704007c0c */ /* 0x000fda000bf06070 */
[----:B------:R-:W-:Y:S05]  /*1ac0*/  @P0 EXIT ;  /* 0x000000000000094d */ /* 0x000fea0003800000 */
[----:B------:R-:W1:Y:S02]  /*1ad0*/  LDCU UR4, c[0x0][0x398] ;  /* 0x00007300ff0477ac */ /* 0x000e640008000800 */
[----:B-1----:R-:W-:-:S04]  /*1ae0*/  UISETP.LT.AND UP0, UPT, UR7, UR4, UPT ;  /* 0x000000040700728c */ /* 0x002fc8000bf01270 */
[----:B------:R-:W-:-:S04]  /*1af0*/  USEL UR4, UR7, UR4, UP0 ;  /* 0x0000000407047287 */ /* 0x000fc80008000000 */
[----:B------:R-:W-:-:S04]  /*1b00*/  UIADD3 UR5, UPT, UPT, UR4, 0x1, URZ ;  /* 0x0000000104057890 */ /* 0x000fc8000fffe0ff */
[----:B------:R-:W-:-:S09]  /*1b10*/  UISETP.GE.U32.AND UP0, UPT, UR5, 0x3, UPT ;  /* 0x000000030500788c */ /* 0x000fd2000bf06070 */
[----:B------:R-:W-:Y:S05]  /*1b20*/  BRA.U !UP0, `(.L_x_57) ;  /* 0x0000000108447547 */ /* 0x000fea000b800000 */
[----:B------:R-:W-:-:S04]  /*1b30*/  ULEA.HI UR4, UR4, UR4, URZ, 0x1 ;  /* 0x0000000404047291 */ /* 0x000fc8000f8f08ff */
[----:B------:R-:W-:-:S06]  /*1b40*/  USHF.R.S32.HI UR4, URZ, 0x1, UR4 ;  /* 0x00000001ff047899 */ /* 0x000fcc0008011404 */
[----:B------:R-:W-:-:S07]  /*1b50*/  MOV R0, UR4 ;  /* 0x0000000400007c02 */ /* 0x000fce0008000f00 */
.L_x_60:
[----:B------:R-:W-:Y:S01]  /*1b60*/  ISETP.GE.U32.AND P0, PT, R3, R0, PT ;  /* 0x000000000300720c */ /* 0x000fe20003f06070 */
[----:B------:R-:W-:-:S12]  /*1b70*/  BSSY.RECONVERGENT B0, `(.L_x_58) ;  /* 0x0000008000007945 */ /* 0x000fd80003800200 */
[----:B-1----:R-:W-:Y:S05]  /*1b80*/  @P0 BRA `(.L_x_59) ;  /* 0x0000000000180947 */ /* 0x002fea0003800000 */
[----:B-----5:R-:W-:Y:S01]  /*1b90*/  LEA R6, R0, R5, 0x2 ;  /* 0x0000000500067211 */ /* 0x020fe200078e10ff */
[----:B------:R-:W-:Y:S05]  /*1ba0*/  LDS R2, [R5] ;  /* 0x0000000005027984 */ /* 0x000fea0000000800 */
[----:B------:R-:W1:Y:S02]  /*1bb0*/  LDS R6, [R6+-0x4] ;  /* 0xfffffc0006067984 */ /* 0x000e640000000800 */
[----:B-1----:R-:W-:-:S04]  /*1bc0*/  FSETP.NEU.AND P0, PT, R6, RZ, PT ;  /* 0x000000ff0600720b */ /* 0x002fc80003f0d000 */
[----:B------:R-:W-:-:S13]  /*1bd0*/  FSETP.LEU.OR P0, PT, R2, R6, !P0 ;  /* 0x000000060200720b */ /* 0x000fda000470b400 */
[----:B------:R1:W-:Y:S02]  /*1be0*/  @!P0 STS [R5], R6 ;  /* 0x0000000605008388 */ /* 0x0003e40000000800 */
.L_x_59:
[----:B------:R-:W-:Y:S05]  /*1bf0*/  BSYNC.RECONVERGENT B0 ;  /* 0x0000000000007941 */ /* 0x000fea0003800200 */
.L_x_58:
[----:B------:R-:W-:Y:S01]  /*1c00*/  BAR.SYNC.DEFER_BLOCKING 0x0 ;  /* 0x0000000000007b1d */ /* 0x000fe20000010000 */
[----:B------:R-:W-:Y:S02]  /*1c10*/  ISETP.GT.U32.AND P0, PT, R0, 0x1, PT ;  /* 0x000000010000780c */ /* 0x000fe40003f04070 */
[----:B------:R-:W-:-:S11]  /*1c20*/  SHF.R.U32.HI R0, RZ, 0x1, R0 ;  /* 0x00000001ff007819 */ /* 0x000fd60000011600 */
[----:B------:R-:W-:Y:S05]  /*1c30*/  @P0 BRA `(.L_x_60) ;  /* 0xfffffffc00c80947 */ /* 0x000fea000383ffff */
.L_x_57:
[----:B------:R-:W-:-:S13]  /*1c40*/  ISETP.NE.AND P0, PT, R4, RZ, PT ;  /* 0x000000ff0400720c */ /* 0x000fda0003f05270 */
[----:B------:R-:W-:Y:S05]  /*1c50*/  @P0 EXIT ;  /* 0x000000000000094d */ /* 0x000fea0003800000 */
[----:B------:R-:W2:Y:S02]  /*1c60*/  LDC.64 R2, c[0x0][0x390] ;  /* 0x0000e400ff027b82 */ /* 0x000ea40000000a00 */
[----:B--2---:R-:W2:Y:S06]  /*1c70*/  LDG.E R0, desc[UR8][R2.64] ;  /* 0x0000000802007981 */ /* 0x004eac000c1e1900 */
[----:B------:R-:W3:Y:S01]  /*1c80*/  S2UR UR5, SR_CgaCtaId ;  /* 0x00000000000579c3 */ /* 0x000ee20000008800 */
[----:B------:R-:W-:Y:S02]  /*1c90*/  UMOV UR4, 0x400 ;  /* 0x0000040000047882 */ /* 0x000fe40000000000 */
[----:B---3--:R-:W-:-:S09]  /*1ca0*/  ULEA UR4, UR5, UR4, 0x18 ;  /* 0x0000000405047291 */ /* 0x008fd2000f8ec0ff */
[----:B01----:R-:W0:Y:S02]  /*1cb0*/  LDS R5, [UR4] ;  /* 0x00000004ff057984 */ /* 0x003e240008000800 */
[----:B0-----:R-:W-:-:S04]  /*1cc0*/  FSETP.NEU.AND P0, PT, R5, RZ, PT ;  /* 0x000000ff0500720b */ /* 0x001fc80003f0d000 */
[----:B--2---:R-:W-:-:S13]  /*1cd0*/  FSETP.LEU.OR P0, PT, R0, R5, !P0 ;  /* 0x000000050000720b */ /* 0x004fda000470b400 */
[----:B------:R-:W-:Y:S05]  /*1ce0*/  @P0 EXIT ;  /* 0x000000000000094d */ /* 0x000fea0003800000 */
[----:B------:R-:W-:Y:S01]  /*1cf0*/  STG.E desc[UR8][R2.64], R5 ;  /* 0x0000000502007986 */ /* 0x000fe2000c101908 */
[----:B------:R-:W-:Y:S05]  /*1d00*/  EXIT ;  /* 0x000000000000794d */ /* 0x000fea0003800000 */
        .weak           $__internal_0_$__cuda_sm20_sqrt_rn_f32_slowpath
        .type           $__internal_0_$__cuda_sm20_sqrt_rn_f32_slowpath,@function
        .size           $__internal_0_$__cuda_sm20_sqrt_rn_f32_slowpath,(.L_x_63 - $__internal_0_$__cuda_sm20_sqrt_rn_f32_slowpath)
$__internal_0_$__cuda_sm20_sqrt_rn_f32_slowpath:
[----:B------:R-:W-:-:S13]  /*1d10*/  LOP3.LUT P1, RZ, R0, 0x7fffffff, RZ, 0xc0, !PT ;  /* 0x7fffffff00ff7812 */ /* 0x000fda000782c0ff */
[----:B------:R-:W-:Y:S01]  /*1d20*/  @!P1 MOV R23, R0 ;  /* 0x0000000000179202 */ /* 0x000fe20000000f00 */
[----:B------:R-:W-:Y:S06]  /*1d30*/  @!P1 BRA `(.L_x_61) ;  /* 0x0000000000409947 */ /* 0x000fec0003800000 */
[----:B------:R-:W-:-:S13]  /*1d40*/  FSETP.GEU.FTZ.AND P1, PT, R0, RZ, PT ;  /* 0x000000ff0000720b */ /* 0x000fda0003f3e000 */
[----:B------:R-:W-:Y:S01]  /*1d50*/  @!P1 MOV R23, 0x7fffffff ;  /* 0x7fffffff00179802 */ /* 0x000fe20000000f00 */
[----:B------:R-:W-:Y:S06]  /*1d60*/  @!P1 BRA `(.L_x_61) ;  /* 0x0000000000349947 */ /* 0x000fec0003800000 */
[----:B------:R-:W-:-:S13]  /*1d70*/  FSETP.GTU.FTZ.AND P1, PT, |R0|, +INF , PT ;  /* 0x7f8000000000780b */ /* 0x000fda0003f3c200 */
[----:B------:R-:W-:Y:S01]  /*1d80*/  @P1 FADD.FTZ R23, R0, 1 ;  /* 0x3f80000000171421 */ /* 0x000fe20000010000 */
[----:B------:R-:W-:Y:S06]  /*1d90*/  @P1 BRA `(.L_x_61) ;  /* 0x0000000000281947 */ /* 0x000fec0003800000 */
[----:B------:R-:W-:-:S13]  /*1da0*/  FSETP.NEU.FTZ.AND P1, PT, |R0|, +INF , PT ;  /* 0x7f8000000000780b */ /* 0x000fda0003f3d200 */
[----:B------:R-:W-:-:S04]  /*1db0*/  @P1 FFMA R24, R0, 1.84467440737095516160e+19, RZ ;  /* 0x5f80000000181823 */ /* 0x000fc800000000ff */
[----:B------:R-:W0:Y:S02]  /*1dc0*/  @P1 MUFU.RSQ R25, R24 ;  /* 0x0000001800191308 */ /* 0x000e240000001400 */
[----:B0-----:R-:W-:Y:S01]  /*1dd0*/  @P1 FMUL.FTZ R21, R24, R25 ;  /* 0x0000001918151220 */ /* 0x001fe20000410000 */
[----:B------:R-:W-:-:S03]  /*1de0*/  @P1 FMUL.FTZ R22, R25, 0.5 ;  /* 0x3f00000019161820 */ /* 0x000fc60000410000 */
[----:B------:R-:W-:-:S04]  /*1df0*/  @P1 FADD.FTZ R23, -R21, -RZ ;  /* 0x800000ff15171221 */ /* 0x000fc80000010100 */
[----:B------:R-:W-:Y:S01]  /*1e00*/  @P1 FFMA R28, R21, R23, R24 ;  /* 0x00000017151c1223 */ /* 0x000fe20000000018 */
[----:B------:R-:W-:-:S03]  /*1e10*/  @!P1 MOV R23, R0 ;  /* 0x0000000000179202 */ /* 0x000fc60000000f00 */
[----:B------:R-:W-:-:S04]  /*1e20*/  @P1 FFMA R22, R28, R22, R21 ;  /* 0x000000161c161223 */ /* 0x000fc80000000015 */
[----:B------:R-:W-:-:S07]  /*1e30*/  @P1 FMUL.FTZ R23, R22, 2.3283064365386962891e-10 ;  /* 0x2f80000016171820 */ /* 0x000fce0000410000 */
.L_x_61:
[----:B------:R-:W-:Y:S01]  /*1e40*/  MOV R0, R23 ;  /* 0x0000001700007202 */ /* 0x000fe20000000f00 */
[----:B------:R-:W-:Y:S01]  /*1e50*/  HFMA2 R23, -RZ, RZ, 0, 0 ;  /* 0x00000000ff177431 */ /* 0x000fe200000001ff */
[----:B------:R-:W-:-:S04]  /*1e60*/  MOV R22, R2 ;  /* 0x0000000200167202 */ /* 0x000fc80000000f00 */
[----:B------:R-:W-:Y:S05]  /*1e70*/  RET.REL.NODEC R22 `(_Z16minimum_distancePfS_S_i) ;  /* 0xffffffe016607950 */ /* 0x000fea0003c3ffff */
.L_x_62:
[----:B------:R-:W-:-:S00]  /*1e80*/  BRA `(.L_x_62) ;  /* 0xfffffffc00fc7947 */ /* 0x000fc0000383ffff */
[----:B------:R-:W-:-:S00]  /*1e90*/  NOP ;  /* 0x0000000000007918 */ /* 0x000fc00000000000 */
        /* <DEDUP_REMOVED lines=14> */
.L_x_63:


//--------------------- .nv.shared._Z16minimum_distancePfS_S_i --------------------------
	.section	.nv.shared._Z16minimum_distancePfS_S_i,"aw",@nobits
	.sectionflags	@""
	.align	16
	.zero		1024


//--------------------- .nv.shared.reserved.0     --------------------------
	.section	.nv.shared.reserved.0,"aw",@nobits
	.weak		__nv_reservedSMEM_offset_0_alias
	.size		__nv_reservedSMEM_offset_0_alias, 0, 64
	.other		__nv_reservedSMEM_offset_0_alias,@"STO_CUDA_RESERVED_SHARED STV_DEFAULT"
__nv_reservedSMEM_offset_0_alias:
	.zero		0
	.zero		64


//--------------------- .nv.constant0._Z16minimum_distancePfS_S_i --------------------------
	.section	.nv.constant0._Z16minimum_distancePfS_S_i,"a",@progbits
	.sectionflags	@""
	.align	4
.nv.constant0._Z16minimum_distancePfS_S_i:
	.zero		924


//--------------------- SYMBOLS --------------------------

	.type		.nv.reservedSmem.offset0,@object
	.size		.nv.reservedSmem.offset0,0x4
	.type		.nv.reservedSmem.cap,@object
	.size		.nv.reservedSmem.cap,0x4
